	.headerflags	@"EF_CUDA_TEXMODE_UNIFIED EF_CUDA_64BIT_ADDRESS EF_CUDA_SM86 EF_CUDA_VIRTUAL_SM(EF_CUDA_SM86)"
	.elftype	@"ET_EXEC"


//--------------------- .nv.info                  --------------------------
	.section	.nv.info,"",@"SHT_CUDA_INFO"
	.align	4


	//----- nvinfo : EIATTR_REGCOUNT
	.align		4
        /*0000*/ 	.byte	0x04, 0x2f
        /*0002*/ 	.short	(.L_2 - .L_1)
	.align		4
.L_1:
        /*0004*/ 	.word	index@(triton_poi_fused_cat_5)
        /*0008*/ 	.word	0x00000017


	//----- nvinfo : EIATTR_MIN_STACK_SIZE
	.align		4
.L_2:
        /*000c*/ 	.byte	0x04, 0x12
        /*000e*/ 	.short	(.L_4 - .L_3)
	.align		4
.L_3:
        /*0010*/ 	.word	index@(triton_poi_fused_cat_5)
        /*0014*/ 	.word	0x00000000


	//----- nvinfo : EIATTR_FRAME_SIZE
	.align		4
.L_4:
        /*0018*/ 	.byte	0x04, 0x11
        /*001a*/ 	.short	(.L_6 - .L_5)
	.align		4
.L_5:
        /*001c*/ 	.word	index@(triton_poi_fused_cat_5)
        /*0020*/ 	.word	0x00000000


	//----- nvinfo : EIATTR_MIN_STACK_SIZE
	.align		4
.L_6:
        /*0024*/ 	.byte	0x04, 0x12
        /*0026*/ 	.short	(.L_8 - .L_7)
	.align		4
.L_7:
        /*0028*/ 	.word	index@(triton_poi_fused_cat_5)
        /*002c*/ 	.word	0x00000000
.L_8:


//--------------------- .nv.info.triton_poi_fused_cat_5 --------------------------
	.section	.nv.info.triton_poi_fused_cat_5,"",@"SHT_CUDA_INFO"
	.sectionflags	@""
	.align	4


	//----- nvinfo : EIATTR_CUDA_API_VERSION
	.align		4
        /*0000*/ 	.byte	0x04, 0x37
        /*0002*/ 	.short	(.L_10 - .L_9)
.L_9:
        /*0004*/ 	.word	0x0000007c


	//----- nvinfo : EIATTR_SW2861232_WAR
	.align		4
.L_10:
        /*0008*/ 	.byte	0x01, 0x35
	.zero		2


	//----- nvinfo : EIATTR_PARAM_CBANK
	.align		4
        /*000c*/ 	.byte	0x04, 0x0a
        /*000e*/ 	.short	(.L_12 - .L_11)
	.align		4
.L_11:
        /*0010*/ 	.word	index@(.nv.constant0.triton_poi_fused_cat_5)
        /*0014*/ 	.short	0x0160
        /*0016*/ 	.short	0x0048


	//----- nvinfo : EIATTR_CBANK_PARAM_SIZE
	.align		4
.L_12:
        /*0018*/ 	.byte	0x03, 0x19
        /*001a*/ 	.short	0x0048


	//----- nvinfo : EIATTR_KPARAM_INFO
	.align		4
        /*001c*/ 	.byte	0x04, 0x17
        /*001e*/ 	.short	(.L_14 - .L_13)
.L_13:
        /*0020*/ 	.word	0x00000000
        /*0024*/ 	.short	0x0008
        /*0026*/ 	.short	0x0040
        /*0028*/ 	.byte	0x00, 0xf4, 0x21, 0x00


	//----- nvinfo : EIATTR_KPARAM_INFO
	.align		4
.L_14:
        /*002c*/ 	.byte	0x04, 0x17
        /*002e*/ 	.short	(.L_16 - .L_15)
.L_15:
        /*0030*/ 	.word	0x00000000
        /*0034*/ 	.short	0x0007
        /*0036*/ 	.short	0x0038
        /*0038*/ 	.byte	0x00, 0xf0, 0x11, 0x00


	//----- nvinfo : EIATTR_KPARAM_INFO
	.align		4
.L_16:
        /*003c*/ 	.byte	0x04, 0x17
        /*003e*/ 	.short	(.L_18 - .L_17)
.L_17:
        /*0040*/ 	.word	0x00000000
        /*0044*/ 	.short	0x0006
        /*0046*/ 	.short	0x0030
        /*0048*/ 	.byte	0x00, 0xf4, 0x21, 0x00


	//----- nvinfo : EIATTR_KPARAM_INFO
	.align		4
.L_18:
        /*004c*/ 	.byte	0x04, 0x17
        /*004e*/ 	.short	(.L_20 - .L_19)
.L_19:
        /*0050*/ 	.word	0x00000000
        /*0054*/ 	.short	0x0005
        /*0056*/ 	.short	0x0028
        /*0058*/ 	.byte	0x00, 0xf4, 0x21, 0x00


	//----- nvinfo : EIATTR_KPARAM_INFO
	.align		4
.L_20:
        /*005c*/ 	.byte	0x04, 0x17
        /*005e*/ 	.short	(.L_22 - .L_21)
.L_21:
        /*0060*/ 	.word	0x00000000
        /*0064*/ 	.short	0x0004
        /*0066*/ 	.short	0x0020
        /*0068*/ 	.byte	0x00, 0xf4, 0x21, 0x00


	//----- nvinfo : EIATTR_KPARAM_INFO
	.align		4
.L_22:
        /*006c*/ 	.byte	0x04, 0x17
        /*006e*/ 	.short	(.L_24 - .L_23)
.L_23:
        /*0070*/ 	.word	0x00000000
        /*0074*/ 	.short	0x0003
        /*0076*/ 	.short	0x0018
        /*0078*/ 	.byte	0x00, 0xf4, 0x21, 0x00


	//----- nvinfo : EIATTR_KPARAM_INFO
	.align		4
.L_24:
        /*007c*/ 	.byte	0x04, 0x17
        /*007e*/ 	.short	(.L_26 - .L_25)
.L_25:
        /*0080*/ 	.word	0x00000000
        /*0084*/ 	.short	0x0002
        /*0086*/ 	.short	0x0010
        /*0088*/ 	.byte	0x00, 0xf4, 0x21, 0x00


	//----- nvinfo : EIATTR_KPARAM_INFO
	.align		4
.L_26:
        /*008c*/ 	.byte	0x04, 0x17
        /*008e*/ 	.short	(.L_28 - .L_27)
.L_27:
        /*0090*/ 	.word	0x00000000
        /*0094*/ 	.short	0x0001
        /*0096*/ 	.short	0x0008
        /*0098*/ 	.byte	0x00, 0xf4, 0x21, 0x00


	//----- nvinfo : EIATTR_KPARAM_INFO
	.align		4
.L_28:
        /*009c*/ 	.byte	0x04, 0x17
        /*009e*/ 	.short	(.L_30 - .L_29)
.L_29:
        /*00a0*/ 	.word	0x00000000
        /*00a4*/ 	.short	0x0000
        /*00a6*/ 	.short	0x0000
        /*00a8*/ 	.byte	0x00, 0xf4, 0x21, 0x00


	//----- nvinfo : EIATTR_MAXREG_COUNT
	.align		4
.L_30:
        /*00ac*/ 	.byte	0x03, 0x1b
        /*00ae*/ 	.short	0x00ff


	//----- nvinfo : EIATTR_EXIT_INSTR_OFFSETS
	.align		4
        /*00b0*/ 	.byte	0x04, 0x1c
        /*00b2*/ 	.short	(.L_32 - .L_31)


	//   ....[0]....
.L_31:
        /*00b4*/ 	.word	0x00000500


	//----- nvinfo : EIATTR_REQNTID
	.align		4
.L_32:
        /*00b8*/ 	.byte	0x04, 0x10
        /*00ba*/ 	.short	(.L_34 - .L_33)
.L_33:
        /*00bc*/ 	.word	0x00000100
        /*00c0*/ 	.word	0x00000001
        /*00c4*/ 	.word	0x00000001
.L_34:


//--------------------- .nv.callgraph             --------------------------
	.section	.nv.callgraph,"",@"SHT_CUDA_CALLGRAPH"
	.align	4
	.sectionentsize	8
	.align		4
        /*0000*/ 	.word	0x00000000
	.align		4
        /*0004*/ 	.word	0xffffffff
	.align		4
        /*0008*/ 	.word	0x00000000
	.align		4
        /*000c*/ 	.word	0xfffffffe
	.align		4
        /*0010*/ 	.word	0x00000000
	.align		4
        /*0014*/ 	.word	0xfffffffd
	.align		4
        /*0018*/ 	.word	0x00000000
	.align		4
        /*001c*/ 	.word	0xfffffffc


//--------------------- .nv.rel.action            --------------------------
	.section	.nv.rel.action,"",@"SHT_CUDA_RELOCINFO"
	.align	8
	.sectionentsize	8
        /*0000*/ 	.byte	0x73, 0x00, 0x00, 0x00, 0x00, 0x00, 0x00, 0x00, 0x00, 0x00, 0x00, 0x11, 0x25, 0x00, 0x05, 0x36


//--------------------- .nv.constant4             --------------------------
	.section	.nv.constant4,"a",@progbits
	.align	8
	.align		8
.nv.constant4:
        /*0000*/ 	.dword	_$_str


//--------------------- .nv.constant0.triton_poi_fused_cat_5 --------------------------
	.section	.nv.constant0.triton_poi_fused_cat_5,"a",@progbits
	.sectionflags	@""
	.align	4
.nv.constant0.triton_poi_fused_cat_5:
	.zero		424


//--------------------- .text.triton_poi_fused_cat_5 --------------------------
	.section	.text.triton_poi_fused_cat_5,"ax",@progbits
	.sectioninfo	@"SHI_REGISTERS=23"
	.align	128
        .global         triton_poi_fused_cat_5
        .type           triton_poi_fused_cat_5,@function
        .size           triton_poi_fused_cat_5,(.L_x_1 - triton_poi_fused_cat_5)
        .other          triton_poi_fused_cat_5,@"STO_CUDA_ENTRY STV_DEFAULT"
triton_poi_fused_cat_5:
.text.triton_poi_fused_cat_5:
[----:B------:R-:W-:Y:S02]  /*0000*/  MOV R1, c[0x0][0x28] ;  /* 0x00000a0000017a02 */ /* 0x000fe40000000f00 */
[----:B------:R-:W0:Y:S01]  /*0010*/  S2R R0, SR_TID.X ;  /* 0x0000000000007919 */ /* 0x000e220000002100 */
[----:B------:R-:W-:Y:S01]  /*0020*/  MOV R11, 0x4 ;  /* 0x00000004000b7802 */ /* 0x000fe20000000f00 */
[----:B------:R-:W-:Y:S01]  /*0030*/  CS2R R14, SRZ ;  /* 0x00000000000e7805 */ /* 0x000fe2000001ff00 */
[----:B------:R-:W-:Y:S01]  /*0040*/  CS2R R16, SRZ ;  /* 0x0000000000107805 */ /* 0x000fe2000001ff00 */
[----:B------:R-:W1:Y:S01]  /*0050*/  S2R R5, SR_CTAID.X ;  /* 0x0000000000057919 */ /* 0x000e620000002500 */
[----:B------:R-:W-:Y:S01]  /*0060*/  ULDC.64 UR4, c[0x0][0x118] ;  /* 0x0000460000047ab9 */ /* 0x000fe20000000a00 */
[----:B0-----:R-:W-:-:S04]  /*0070*/  SHF.L.U32 R0, R0, 0x1, RZ ;  /* 0x0000000100007819 */ /* 0x001fc800000006ff */
[----:B------:R-:W-:Y:S02]  /*0080*/  LOP3.LUT R0, R0, 0x1fe, RZ, 0xc0, !PT ;  /* 0x000001fe00007812 */ /* 0x000fe400078ec0ff */
[----:B-1----:R-:W-:-:S03]  /*0090*/  SHF.R.S32.HI R3, RZ, 0x16, R5 ;  /* 0x00000016ff037819 */ /* 0x002fc60000011405 */
[----:B------:R-:W-:Y:S01]  /*00a0*/  IMAD R0, R5, 0x200, R0 ;  /* 0x0000020005007824 */ /* 0x000fe200078e0200 */
[----:B------:R-:W-:-:S03]  /*00b0*/  SGXT R3, R3, 0x1 ;  /* 0x000000010303781a */ /* 0x000fc60000000200 */
[----:B------:R-:W-:Y:S01]  /*00c0*/  IMAD.HI R6, R0, 0x7f807f81, RZ ;  /* 0x7f807f8100067827 */ /* 0x000fe200078e02ff */
[----:B------:R-:W-:-:S04]  /*00d0*/  LEA.HI R3, R3, R0, RZ, 0x7 ;  /* 0x0000000003037211 */ /* 0x000fc800078f38ff */
[----:B------:R-:W-:Y:S02]  /*00e0*/  SHF.R.S32.HI R2, RZ, 0x7, R3 ;  /* 0x00000007ff027819 */ /* 0x000fe40000011403 */
[----:B------:R-:W-:Y:S02]  /*00f0*/  SHF.R.U32.HI R7, RZ, 0x1f, R6 ;  /* 0x0000001fff077819 */ /* 0x000fe40000011606 */
[----:B------:R-:W-:Y:S01]  /*0100*/  LOP3.LUT R3, R3, 0xffffff80, RZ, 0xc0, !PT ;  /* 0xffffff8003037812 */ /* 0x000fe200078ec0ff */
[----:B------:R-:W-:-:S04]  /*0110*/  IMAD.HI R4, R2, 0x7f807f81, RZ ;  /* 0x7f807f8102047827 */ /* 0x000fc800078e02ff */
[----:B------:R-:W-:Y:S01]  /*0120*/  IMAD.IADD R12, R0, 0x1, -R3 ;  /* 0x00000001000c7824 */ /* 0x000fe200078e0a03 */
[----:B------:R-:W-:-:S04]  /*0130*/  SHF.R.U32.HI R5, RZ, 0x1f, R4 ;  /* 0x0000001fff057819 */ /* 0x000fc80000011604 */
[----:B------:R-:W-:-:S05]  /*0140*/  LEA.HI.SX32 R5, R4, R5, 0x15 ;  /* 0x0000000504057211 */ /* 0x000fca00078faaff */
[----:B------:R-:W-:Y:S01]  /*0150*/  IMAD R5, R5, -0x1010, R2 ;  /* 0xffffeff005057824 */ /* 0x000fe200078e0202 */
[----:B------:R-:W-:-:S04]  /*0160*/  LEA.HI.SX32 R2, R6, R7, 0xe ;  /* 0x0000000706027211 */ /* 0x000fc800078f72ff */
[C---:B------:R-:W-:Y:S01]  /*0170*/  ISETP.GE.AND P0, PT, R5.reuse, 0x200, PT ;  /* 0x000002000500780c */ /* 0x040fe20003f06270 */
[C---:B------:R-:W-:Y:S01]  /*0180*/  IMAD R4, R5.reuse, 0x18, R2 ;  /* 0x0000001805047824 */ /* 0x040fe200078e0202 */
[C---:B------:R-:W-:Y:S02]  /*0190*/  ISETP.GT.AND P1, PT, R5.reuse, 0x1ff, PT ;  /* 0x000001ff0500780c */ /* 0x040fe40003f24270 */
[----:B------:R-:W-:Y:S01]  /*01a0*/  LEA R2, R2, R12, 0x7 ;  /* 0x0000000c02027211 */ /* 0x000fe200078e38ff */
[CC--:B------:R-:W-:Y:S01]  /*01b0*/  IMAD.WIDE R6, R4.reuse, R11.reuse, c[0x0][0x168] ;  /* 0x00005a0004067625 */ /* 0x0c0fe200078e020b */
[----:B------:R-:W-:Y:S01]  /*01c0*/  IADD3 R10, R4, -0x3000, RZ ;  /* 0xffffd000040a7810 */ /* 0x000fe20007ffe0ff */
[----:B------:R-:W-:Y:S01]  /*01d0*/  CS2R R18, SRZ ;  /* 0x0000000000127805 */ /* 0x000fe2000001ff00 */
[----:B------:R-:W-:Y:S01]  /*01e0*/  MOV R20, RZ ;  /* 0x000000ff00147202 */ /* 0x000fe20000000f00 */
[----:B------:R-:W-:Y:S02]  /*01f0*/  IMAD R2, R5, 0x2400, R2 ;  /* 0x0000240005027824 */ /* 0x000fe400078e0202 */
[----:B------:R-:W-:-:S02]  /*0200*/  IMAD.WIDE R10, R10, R11, c[0x0][0x180] ;  /* 0x000060000a0a7625 */ /* 0x000fc400078e020b */
[----:B------:R0:W2:Y:S02]  /*0210*/  @!P0 LDG.E.EL R15, [R6.64] ;  /* 0x00000004060f8981 */ /* 0x0000a4000c2e1900 */
[----:B------:R-:W-:Y:S02]  /*0220*/  IMAD.MOV.U32 R3, RZ, RZ, 0x2 ;  /* 0x00000002ff037424 */ /* 0x000fe400078e00ff */
[----:B------:R0:W3:Y:S01]  /*0230*/  @!P0 LDG.E.EL R16, [R6.64] ;  /* 0x0000000406108981 */ /* 0x0000e2000c2e1900 */
[C---:B------:R-:W-:Y:S01]  /*0240*/  IADD3 R8, R2.reuse, -0x480000, RZ ;  /* 0xffb8000002087810 */ /* 0x040fe20007ffe0ff */
[-C--:B------:R-:W-:Y:S02]  /*0250*/  IMAD.WIDE R4, R2, R3.reuse, c[0x0][0x160] ;  /* 0x0000580002047625 */ /* 0x080fe400078e0203 */
[----:B------:R1:W4:Y:S04]  /*0260*/  @P1 LDG.E.EL R19, [R10.64] ;  /* 0x000000040a131981 */ /* 0x000328000c2e1900 */
[----:B------:R1:W5:Y:S01]  /*0270*/  @P1 LDG.E.EL R20, [R10.64] ;  /* 0x000000040a141981 */ /* 0x000362000c2e1900 */
[----:B------:R-:W-:-:S03]  /*0280*/  IMAD.WIDE R8, R8, R3, c[0x0][0x178] ;  /* 0x00005e0008087625 */ /* 0x000fc600078e0203 */
[----:B------:R-:W5:Y:S01]  /*0290*/  @!P0 LDG.E R14, [R4.64] ;  /* 0x00000004040e8981 */ /* 0x000f62000c1e1900 */
[CC--:B0-----:R-:W-:Y:S01]  /*02a0*/  IMAD.WIDE R6, R12.reuse, R3.reuse, c[0x0][0x170] ;  /* 0x00005c000c067625 */ /* 0x0c1fe200078e0203 */
[----:B------:R-:W-:Y:S02]  /*02b0*/  MOV R2, RZ ;  /* 0x000000ff00027202 */ /* 0x000fe40000000f00 */
[----:B------:R0:W5:Y:S01]  /*02c0*/  @P1 LDG.E R18, [R8.64] ;  /* 0x0000000408121981 */ /* 0x000162000c1e1900 */
[----:B------:R-:W-:-:S03]  /*02d0*/  IMAD.WIDE R12, R12, R3, c[0x0][0x188] ;  /* 0x000062000c0c7625 */ /* 0x000fc600078e0203 */
[----:B------:R-:W5:Y:S04]  /*02e0*/  @!P0 LDG.E.EL R17, [R6.64] ;  /* 0x0000000406118981 */ /* 0x000f68000c2e1900 */
[----:B------:R-:W5:Y:S01]  /*02f0*/  @P1 LDG.E.EL R2, [R12.64] ;  /* 0x000000040c021981 */ /* 0x000f62000c2e1900 */
[----:B-1----:R-:W-:-:S04]  /*0300*/  IMAD.MOV.U32 R10, RZ, RZ, 0x3c000000 ;  /* 0x3c000000ff0a7424 */ /* 0x002fc800078e00ff */
[-C--:B--2---:R-:W-:Y:S01]  /*0310*/  FFMA R15, R15, R10.reuse, 9.9999999747524270788e-07 ;  /* 0x358637bd0f0f7423 */ /* 0x084fe2000000000a */
[----:B---3--:R-:W-:-:S05]  /*0320*/  FFMA R16, R16, R10, 9.9999999747524270788e-07 ;  /* 0x358637bd10107423 */ /* 0x008fca000000000a */
[----:B------:R-:W1:Y:S01]  /*0330*/  MUFU.RSQ R15, R15 ;  /* 0x0000000f000f7308 */ /* 0x000e620000001400 */
[-C--:B----4-:R-:W-:Y:S01]  /*0340*/  FFMA R19, R19, R10.reuse, 9.9999999747524270788e-07 ;  /* 0x358637bd13137423 */ /* 0x090fe2000000000a */
[----:B-----5:R-:W-:-:S06]  /*0350*/  FFMA R20, R20, R10, 9.9999999747524270788e-07 ;  /* 0x358637bd14147423 */ /* 0x020fcc000000000a */
[----:B------:R-:W2:Y:S01]  /*0360*/  MUFU.RSQ R16, R16 ;  /* 0x0000001000107308 */ /* 0x000ea20000001400 */
[C---:B------:R-:W-:Y:S02]  /*0370*/  PRMT R4, R14.reuse, 0x7632, R4 ;  /* 0x000076320e047816 */ /* 0x040fe40000000004 */
[----:B------:R-:W-:Y:S02]  /*0380*/  SHF.L.U32 R14, R14, 0x10, RZ ;  /* 0x000000100e0e7819 */ /* 0x000fe400000006ff */
[----:B------:R-:W-:-:S03]  /*0390*/  SHF.L.U32 R5, R4, 0x10, RZ ;  /* 0x0000001004057819 */ /* 0x000fc600000006ff */
[----:B0-----:R-:W0:Y:S01]  /*03a0*/  MUFU.RSQ R9, R20 ;  /* 0x0000001400097308 */ /* 0x001e220000001400 */
[C---:B------:R-:W-:Y:S01]  /*03b0*/  PRMT R4, R18.reuse, 0x7632, R4 ;  /* 0x0000763212047816 */ /* 0x040fe20000000004 */
[----:B------:R-:W-:Y:S01]  /*03c0*/  IMAD.U32 R18, R18, 0x10000, RZ ;  /* 0x0001000012127824 */ /* 0x000fe200078e00ff */
[----:B------:R-:W-:Y:S01]  /*03d0*/  PRMT R6, R17, 0x7632, R6 ;  /* 0x0000763211067816 */ /* 0x000fe20000000006 */
[----:B-1----:R-:W-:Y:S01]  /*03e0*/  FMUL R14, R15, R14 ;  /* 0x0000000e0f0e7220 */ /* 0x002fe20000400000 */
[----:B------:R-:W-:Y:S02]  /*03f0*/  SHF.L.U32 R4, R4, 0x10, RZ ;  /* 0x0000001004047819 */ /* 0x000fe400000006ff */
[----:B------:R-:W-:Y:S01]  /*0400*/  PRMT R7, R2, 0x7632, R7 ;  /* 0x0000763202077816 */ /* 0x000fe20000000007 */
[----:B------:R-:W1:Y:S01]  /*0410*/  MUFU.RSQ R19, R19 ;  /* 0x0000001300137308 */ /* 0x000e620000001400 */
[----:B------:R-:W-:Y:S01]  /*0420*/  SHF.L.U32 R17, R17, 0x10, RZ ;  /* 0x0000001011117819 */ /* 0x000fe200000006ff */
[----:B--2---:R-:W-:Y:S01]  /*0430*/  FMUL R5, R16, R5 ;  /* 0x0000000510057220 */ /* 0x004fe20000400000 */
[----:B------:R-:W-:Y:S01]  /*0440*/  IMAD.U32 R6, R6, 0x10000, RZ ;  /* 0x0001000006067824 */ /* 0x000fe200078e00ff */
[----:B------:R-:W-:-:S02]  /*0450*/  SHF.L.U32 R7, R7, 0x10, RZ ;  /* 0x0000001007077819 */ /* 0x000fc400000006ff */
[----:B------:R-:W-:Y:S01]  /*0460*/  FMUL R14, R14, R17 ;  /* 0x000000110e0e7220 */ /* 0x000fe20000400000 */
[----:B------:R-:W-:Y:S01]  /*0470*/  FMUL R5, R5, R6 ;  /* 0x0000000605057220 */ /* 0x000fe20000400000 */
[----:B0-----:R-:W-:Y:S01]  /*0480*/  FMUL R4, R9, R4 ;  /* 0x0000000409047220 */ /* 0x001fe20000400000 */
[----:B------:R-:W-:Y:S01]  /*0490*/  SHF.L.U32 R9, R2, 0x10, RZ ;  /* 0x0000001002097819 */ /* 0x000fe200000006ff */
[----:B------:R-:W-:Y:S02]  /*04a0*/  IMAD.WIDE R2, R0, R3, c[0x0][0x190] ;  /* 0x0000640000027625 */ /* 0x000fe400078e0203 */
[----:B------:R-:W-:Y:S01]  /*04b0*/  @P0 FMUL R5, R4, R7 ;  /* 0x0000000704050220 */ /* 0x000fe20000400000 */
[----:B-1----:R-:W-:-:S04]  /*04c0*/  FMUL R18, R19, R18 ;  /* 0x0000001213127220 */ /* 0x002fc80000400000 */
[----:B------:R-:W-:-:S05]  /*04d0*/  @P0 FMUL R14, R18, R9 ;  /* 0x00000009120e0220 */ /* 0x000fca0000400000 */
[----:B------:R-:W-:-:S05]  /*04e0*/  F2FP.BF16.PACK_AB R5, R5, R14 ;  /* 0x0000000e0505723e */ /* 0x000fca00000010ff */
[----:B------:R-:W-:Y:S01]  /*04f0*/  STG.E [R2.64], R5 ;  /* 0x0000000502007986 */ /* 0x000fe2000c101904 */
[----:B------:R-:W-:Y:S05]  /*0500*/  EXIT ;  /* 0x000000000000794d */ /* 0x000fea0003800000 */
.L_x_0:
[----:B------:R-:W-:-:S00]  /*0510*/  BRA `(.L_x_0) ;  /* 0xfffffff000007947 */ /* 0x000fc0000383ffff */
[----:B------:R-:W-:-:S00]  /*0520*/  NOP ;  /* 0x0000000000007918 */ /* 0x000fc00000000000 */
        /* <DEDUP_REMOVED lines=13> */
.L_x_1:


//--------------------- .nv.global.init           --------------------------
	.section	.nv.global.init,"aw",@progbits
.nv.global.init:
	.type		_$_str,@object
	.size		_$_str,(.L_0 - _$_str)
_$_str:
        /*0000*/ 	.byte	0x5f, 0x5f, 0x43, 0x55, 0x44, 0x41, 0x5f, 0x46, 0x54, 0x5a, 0x00
.L_0:
